	.headerflags	@"EF_CUDA_TEXMODE_UNIFIED EF_CUDA_64BIT_ADDRESS EF_CUDA_ACCELERATORS EF_CUDA_SM90 EF_CUDA_VIRTUAL_SM(EF_CUDA_SM90)"
	.elftype	@"ET_EXEC"


//--------------------- .nv.info                  --------------------------
	.section	.nv.info,"",@"SHT_CUDA_INFO"
	.align	4


	//----- nvinfo : EIATTR_REGCOUNT
	.align		4
        /*0000*/ 	.byte	0x04, 0x2f
        /*0002*/ 	.short	(.L_1 - .L_0)
	.align		4
.L_0:
        /*0004*/ 	.word	index@(triton_poi_fused_convolution_15)
        /*0008*/ 	.word	0x00000020


	//----- nvinfo : EIATTR_MIN_STACK_SIZE
	.align		4
.L_1:
        /*000c*/ 	.byte	0x04, 0x12
        /*000e*/ 	.short	(.L_3 - .L_2)
	.align		4
.L_2:
        /*0010*/ 	.word	index@(triton_poi_fused_convolution_15)
        /*0014*/ 	.word	0x00000000


	//----- nvinfo : EIATTR_FRAME_SIZE
	.align		4
.L_3:
        /*0018*/ 	.byte	0x04, 0x11
        /*001a*/ 	.short	(.L_5 - .L_4)
	.align		4
.L_4:
        /*001c*/ 	.word	index@(triton_poi_fused_convolution_15)
        /*0020*/ 	.word	0x00000000


	//----- nvinfo : EIATTR_MIN_STACK_SIZE
	.align		4
.L_5:
        /*0024*/ 	.byte	0x04, 0x12
        /*0026*/ 	.short	(.L_7 - .L_6)
	.align		4
.L_6:
        /*0028*/ 	.word	index@(triton_poi_fused_convolution_15)
        /*002c*/ 	.word	0x00000000
.L_7:


//--------------------- .nv.info.triton_poi_fused_convolution_15 --------------------------
	.section	.nv.info.triton_poi_fused_convolution_15,"",@"SHT_CUDA_INFO"
	.sectionflags	@""
	.align	4


	//----- nvinfo : EIATTR_CUDA_API_VERSION
	.align		4
        /*0000*/ 	.byte	0x04, 0x37
        /*0002*/ 	.short	(.L_9 - .L_8)
.L_8:
        /*0004*/ 	.word	0x0000007c


	//----- nvinfo : EIATTR_KPARAM_INFO
	.align		4
.L_9:
        /*0008*/ 	.byte	0x04, 0x17
        /*000a*/ 	.short	(.L_11 - .L_10)
.L_10:
        /*000c*/ 	.word	0x00000000
        /*0010*/ 	.short	0x0003
        /*0012*/ 	.short	0x0014
        /*0014*/ 	.byte	0x00, 0xf0, 0x11, 0x00


	//----- nvinfo : EIATTR_KPARAM_INFO
	.align		4
.L_11:
        /*0018*/ 	.byte	0x04, 0x17
        /*001a*/ 	.short	(.L_13 - .L_12)
.L_12:
        /*001c*/ 	.word	0x00000000
        /*0020*/ 	.short	0x0002
        /*0022*/ 	.short	0x0010
        /*0024*/ 	.byte	0x00, 0xf0, 0x11, 0x00


	//----- nvinfo : EIATTR_KPARAM_INFO
	.align		4
.L_13:
        /*0028*/ 	.byte	0x04, 0x17
        /*002a*/ 	.short	(.L_15 - .L_14)
.L_14:
        /*002c*/ 	.word	0x00000000
        /*0030*/ 	.short	0x0001
        /*0032*/ 	.short	0x0008
        /*0034*/ 	.byte	0x00, 0xf4, 0x21, 0x00


	//----- nvinfo : EIATTR_KPARAM_INFO
	.align		4
.L_15:
        /*0038*/ 	.byte	0x04, 0x17
        /*003a*/ 	.short	(.L_17 - .L_16)
.L_16:
        /*003c*/ 	.word	0x00000000
        /*0040*/ 	.short	0x0000
        /*0042*/ 	.short	0x0000
        /*0044*/ 	.byte	0x00, 0xf4, 0x21, 0x00


	//----- nvinfo : EIATTR_SPARSE_MMA_MASK
	.align		4
.L_17:
        /*0048*/ 	.byte	0x03, 0x50
        /*004a*/ 	.short	0x0000


	//----- nvinfo : EIATTR_MAXREG_COUNT
	.align		4
        /*004c*/ 	.byte	0x03, 0x1b
        /*004e*/ 	.short	0x00ff


	//----- nvinfo : EIATTR_EXIT_INSTR_OFFSETS
	.align		4
        /*0050*/ 	.byte	0x04, 0x1c
        /*0052*/ 	.short	(.L_19 - .L_18)


	//   ....[0]....
.L_18:
        /*0054*/ 	.word	0x000005b0


	//   ....[1]....
        /*0058*/ 	.word	0x00000600


	//----- nvinfo : EIATTR_REQNTID
	.align		4
.L_19:
        /*005c*/ 	.byte	0x04, 0x10
        /*005e*/ 	.short	(.L_21 - .L_20)
.L_20:
        /*0060*/ 	.word	0x00000080
        /*0064*/ 	.word	0x00000001
        /*0068*/ 	.word	0x00000001


	//----- nvinfo : EIATTR_CBANK_PARAM_SIZE
	.align		4
.L_21:
        /*006c*/ 	.byte	0x03, 0x19
        /*006e*/ 	.short	0x0018


	//----- nvinfo : EIATTR_PARAM_CBANK
	.align		4
        /*0070*/ 	.byte	0x04, 0x0a
        /*0072*/ 	.short	(.L_23 - .L_22)
	.align		4
.L_22:
        /*0074*/ 	.word	index@(.nv.constant0.triton_poi_fused_convolution_15)
        /*0078*/ 	.short	0x0210
        /*007a*/ 	.short	0x0018


	//----- nvinfo : EIATTR_SW_WAR
	.align		4
.L_23:
        /*007c*/ 	.byte	0x04, 0x36
        /*007e*/ 	.short	(.L_25 - .L_24)
.L_24:
        /*0080*/ 	.word	0x00000008
.L_25:


//--------------------- .nv.callgraph             --------------------------
	.section	.nv.callgraph,"",@"SHT_CUDA_CALLGRAPH"
	.align	4
	.sectionentsize	8
	.align		4
        /*0000*/ 	.word	0x00000000
	.align		4
        /*0004*/ 	.word	0xffffffff
	.align		4
        /*0008*/ 	.word	0x00000000
	.align		4
        /*000c*/ 	.word	0xfffffffe
	.align		4
        /*0010*/ 	.word	0x00000000
	.align		4
        /*0014*/ 	.word	0xfffffffd
	.align		4
        /*0018*/ 	.word	0x00000000
	.align		4
        /*001c*/ 	.word	0xfffffffc


//--------------------- .text.triton_poi_fused_convolution_15 --------------------------
	.section	.text.triton_poi_fused_convolution_15,"ax",@progbits
	.sectionflags	@"SHF_BARRIERS=1"
	.align	128
        .global         triton_poi_fused_convolution_15
        .type           triton_poi_fused_convolution_15,@function
        .size           triton_poi_fused_convolution_15,(.L_x_1 - triton_poi_fused_convolution_15)
        .other          triton_poi_fused_convolution_15,@"STO_CUDA_ENTRY STV_DEFAULT"
triton_poi_fused_convolution_15:
.text.triton_poi_fused_convolution_15:
[----:B------:R-:W0:Y:S01]  /*0000*/  LDC R1, c[0x0][0x28] ;  /* 0x00000a00ff017b82 */ /* 0x000e220000000800 */
[----:B------:R-:W1:Y:S07]  /*0010*/  S2R R21, SR_TID.X ;  /* 0x0000000000157919 */ /* 0x000e6e0000002100 */
[----:B------:R-:W2:Y:S01]  /*0020*/  LDC.64 R18, c[0x0][0x210] ;  /* 0x00008400ff127b82 */ /* 0x000ea20000000a00 */
[----:B------:R-:W3:Y:S01]  /*0030*/  S2R R0, SR_CTAID.X ;  /* 0x0000000000007919 */ /* 0x000ee20000002500 */
[----:B------:R-:W4:Y:S01]  /*0040*/  S2R R16, SR_CTAID.Y ;  /* 0x0000000000107919 */ /* 0x000f220000002600 */
[----:B------:R-:W-:Y:S01]  /*0050*/  HFMA2.MMA R28, -RZ, RZ, 0, 0 ;  /* 0x00000000ff1c7435 */ /* 0x000fe200000001ff */
[----:B------:R-:W-:Y:S01]  /*0060*/  ULDC.64 UR6, c[0x0][0x208] ;  /* 0x0000820000067ab9 */ /* 0x000fe20000000a00 */
[----:B-1----:R-:W-:Y:S01]  /*0070*/  SHF.R.U32.HI R17, RZ, 0x4, R21 ;  /* 0x00000004ff117819 */ /* 0x002fe20000011615 */
[----:B---3--:R-:W-:-:S03]  /*0080*/  IMAD.SHL.U32 R0, R0, 0x10, RZ ;  /* 0x0000001000007824 */ /* 0x008fc600078e00ff */
[----:B------:R-:W-:Y:S01]  /*0090*/  SGXT.U32 R17, R17, 0x3 ;  /* 0x000000031111781a */ /* 0x000fe20000000000 */
[----:B----4-:R-:W-:Y:S01]  /*00a0*/  IMAD.SHL.U32 R16, R16, 0x40, RZ ;  /* 0x0000004010107824 */ /* 0x010fe200078e00ff */
[----:B------:R-:W-:-:S04]  /*00b0*/  LOP3.LUT R10, R0, 0xf, R21, 0xf8, !PT ;  /* 0x0000000f000a7812 */ /* 0x000fc800078ef815 */
[----:B------:R-:W-:Y:S02]  /*00c0*/  LOP3.LUT R2, R16, R17, RZ, 0xfc, !PT ;  /* 0x0000001110027212 */ /* 0x000fe400078efcff */
[----:B------:R-:W-:Y:S02]  /*00d0*/  LOP3.LUT R3, R16, 0x8, R17, 0xfe, !PT ;  /* 0x0000000810037812 */ /* 0x000fe400078efe11 */
[----:B------:R-:W-:Y:S01]  /*00e0*/  LOP3.LUT R4, R16, 0x10, R17, 0xfe, !PT ;  /* 0x0000001010047812 */ /* 0x000fe200078efe11 */
[--C-:B------:R-:W-:Y:S01]  /*00f0*/  IMAD R11, R2, 0x9, R10.reuse ;  /* 0x00000009020b7824 */ /* 0x100fe200078e020a */
        /* <DEDUP_REMOVED lines=10> */
[----:B------:R-:W-:Y:S01]  /*01a0*/  ISETP.GE.AND P0, PT, R10, 0x9, PT ;  /* 0x000000090a00780c */ /* 0x000fe20003f06270 */
[----:B------:R-:W-:-:S02]  /*01b0*/  IMAD R29, R8, 0x9, R10 ;  /* 0x00000009081d7824 */ /* 0x000fc400078e020a */
[----:B------:R-:W-:Y:S02]  /*01c0*/  IMAD R20, R9, 0x9, R10 ;  /* 0x0000000909147824 */ /* 0x000fe400078e020a */
[----:B--2---:R-:W-:-:S04]  /*01d0*/  IMAD.WIDE R2, R11, 0x4, R18 ;  /* 0x000000040b027825 */ /* 0x004fc800078e0212 */
[----:B------:R-:W-:-:S04]  /*01e0*/  IMAD.WIDE R4, R13, 0x4, R18 ;  /* 0x000000040d047825 */ /* 0x000fc800078e0212 */
[----:B------:R-:W-:-:S04]  /*01f0*/  IMAD.WIDE R6, R15, 0x4, R18 ;  /* 0x000000040f067825 */ /* 0x000fc800078e0212 */
[----:B------:R-:W-:Y:S01]  /*0200*/  IMAD.WIDE R8, R23, 0x4, R18 ;  /* 0x0000000417087825 */ /* 0x000fe200078e0212 */
[----:B------:R-:W-:-:S03]  /*0210*/  CS2R R22, SRZ ;  /* 0x0000000000167805 */ /* 0x000fc6000001ff00 */
[--C-:B------:R-:W-:Y:S01]  /*0220*/  IMAD.WIDE R10, R25, 0x4, R18.reuse ;  /* 0x00000004190a7825 */ /* 0x100fe200078e0212 */
[----:B------:R-:W-:Y:S02]  /*0230*/  CS2R R24, SRZ ;  /* 0x0000000000187805 */ /* 0x000fe4000001ff00 */
[----:B------:R1:W2:Y:S01]  /*0240*/  @!P0 LDG.E.EL R23, desc[UR6][R2.64] ;  /* 0x0000000602178981 */ /* 0x0002a2000c2e1900 */
[--C-:B------:R-:W-:Y:S01]  /*0250*/  IMAD.WIDE R12, R27, 0x4, R18.reuse ;  /* 0x000000041b0c7825 */ /* 0x100fe200078e0212 */
[----:B------:R-:W-:Y:S02]  /*0260*/  CS2R R26, SRZ ;  /* 0x00000000001a7805 */ /* 0x000fe4000001ff00 */
[----:B------:R-:W3:Y:S01]  /*0270*/  @!P0 LDG.E.EL R24, desc[UR6][R4.64] ;  /* 0x0000000604188981 */ /* 0x000ee2000c2e1900 */
[----:B------:R-:W-:-:S03]  /*0280*/  IMAD.WIDE R14, R29, 0x4, R18 ;  /* 0x000000041d0e7825 */ /* 0x000fc600078e0212 */
[----:B------:R4:W5:Y:S01]  /*0290*/  @!P0 LDG.E.EL R22, desc[UR6][R8.64] ;  /* 0x0000000608168981 */ /* 0x000962000c2e1900 */
[----:B------:R-:W-:-:S03]  /*02a0*/  IMAD.WIDE R18, R20, 0x4, R18 ;  /* 0x0000000414127825 */ /* 0x000fc600078e0212 */
[----:B------:R1:W5:Y:S01]  /*02b0*/  @!P0 LDG.E.EL R25, desc[UR6][R10.64] ;  /* 0x000000060a198981 */ /* 0x000362000c2e1900 */
[----:B------:R-:W-:-:S03]  /*02c0*/  IMAD.MOV.U32 R20, RZ, RZ, RZ ;  /* 0x000000ffff147224 */ /* 0x000fc600078e00ff */
[----:B------:R-:W5:Y:S04]  /*02d0*/  @!P0 LDG.E.EL R28, desc[UR6][R12.64] ;  /* 0x000000060c1c8981 */ /* 0x000f68000c2e1900 */
[----:B------:R-:W5:Y:S04]  /*02e0*/  @!P0 LDG.E.EL R20, desc[UR6][R6.64] ;  /* 0x0000000606148981 */ /* 0x000f68000c2e1900 */
[----:B------:R-:W5:Y:S04]  /*02f0*/  @!P0 LDG.E.EL R27, desc[UR6][R14.64] ;  /* 0x000000060e1b8981 */ /* 0x000f68000c2e1900 */
[----:B------:R-:W5:Y:S01]  /*0300*/  @!P0 LDG.E.EL R26, desc[UR6][R18.64] ;  /* 0x00000006121a8981 */ /* 0x000f62000c2e1900 */
[----:B------:R-:W4:Y:S01]  /*0310*/  S2UR UR5, SR_CgaCtaId ;  /* 0x00000000000579c3 */ /* 0x000f220000008800 */
[----:B-1----:R-:W-:Y:S01]  /*0320*/  IMAD.SHL.U32 R2, R21, 0x40, RZ ;  /* 0x0000004015027824 */ /* 0x002fe200078e00ff */
[----:B------:R-:W-:-:S04]  /*0330*/  UMOV UR4, 0x400 ;  /* 0x0000040000047882 */ /* 0x000fc80000000000 */
[----:B------:R-:W-:-:S04]  /*0340*/  LOP3.LUT R2, R2, 0x3c0, RZ, 0xc0, !PT ;  /* 0x000003c002027812 */ /* 0x000fc800078ec0ff */
[----:B------:R-:W-:Y:S01]  /*0350*/  LOP3.LUT R3, R2, R17, RZ, 0xfc, !PT ;  /* 0x0000001102037212 */ /* 0x000fe200078efcff */
[----:B0---4-:R-:W-:-:S06]  /*0360*/  UPRMT UR4, UR5, 0x654, UR4 ;  /* 0x0000065405047896 */ /* 0x011fcc0008000004 */
[----:B------:R-:W-:-:S05]  /*0370*/  LEA.HI R2, R2, UR4, RZ, 0x1e ;  /* 0x0000000402027c11 */ /* 0x000fca000f8ff0ff */
[----:B------:R-:W-:Y:S01]  /*0380*/  IMAD R29, R3, 0x4, R2 ;  /* 0x00000004031d7824 */ /* 0x000fe200078e0202 */
[C---:B------:R-:W-:Y:S02]  /*0390*/  LOP3.LUT R2, R21.reuse, 0x70, RZ, 0xc0, !PT ;  /* 0x0000007015027812 */ /* 0x040fe400078ec0ff */
[----:B------:R-:W-:-:S03]  /*03a0*/  SHF.L.U32 R21, R21, 0x2, RZ ;  /* 0x0000000215157819 */ /* 0x000fc600000006ff */
[----:B------:R-:W-:Y:S01]  /*03b0*/  VIADD R3, R2, UR4 ;  /* 0x0000000402037c36 */ /* 0x000fe20008000000 */
[----:B------:R-:W-:-:S05]  /*03c0*/  LOP3.LUT R8, R21, 0x1fc, RZ, 0xc0, !PT ;  /* 0x000001fc15087812 */ /* 0x000fca00078ec0ff */
[----:B------:R-:W-:Y:S01]  /*03d0*/  IMAD R4, R8, 0x4, R3 ;  /* 0x0000000408047824 */ /* 0x000fe200078e0203 */
[----:B------:R-:W-:Y:S01]  /*03e0*/  LOP3.LUT R16, R16, 0x3c, R21, 0xf8, !PT ;  /* 0x0000003c10107812 */ /* 0x000fe200078ef815 */
[----:B------:R-:W0:Y:S04]  /*03f0*/  LDC.64 R2, c[0x0][0x218] ;  /* 0x00008600ff027b82 */ /* 0x000e280000000a00 */
[----:B------:R-:W-:-:S05]  /*0400*/  IMAD.HI R9, R16, 0x2aaaaaab, RZ ;  /* 0x2aaaaaab10097827 */ /* 0x000fca00078e02ff */
[----:B------:R-:W-:-:S04]  /*0410*/  SHF.R.U32.HI R10, RZ, 0x1f, R9 ;  /* 0x0000001fff0a7819 */ /* 0x000fc80000011609 */
[----:B------:R-:W-:Y:S02]  /*0420*/  LEA.HI.SX32 R11, R9, R10, 0x1d ;  /* 0x0000000a090b7211 */ /* 0x000fe400078feaff */
[----:B------:R-:W-:Y:S02]  /*0430*/  LOP3.LUT R10, R8, 0x200, RZ, 0xfc, !PT ;  /* 0x00000200080a7812 */ /* 0x000fe400078efcff */
[----:B------:R-:W-:Y:S01]  /*0440*/  LOP3.LUT R9, R0, R17, RZ, 0xfc, !PT ;  /* 0x0000001100097212 */ /* 0x000fe200078efcff */
[C---:B------:R-:W-:Y:S01]  /*0450*/  IMAD R16, R11.reuse, -0x30, R16 ;  /* 0xffffffd00b107824 */ /* 0x040fe200078e0210 */
[----:B------:R-:W-:Y:S02]  /*0460*/  LOP3.LUT R0, R0, 0x8, R17, 0xfe, !PT ;  /* 0x0000000800007812 */ /* 0x000fe400078efe11 */
[----:B------:R-:W-:Y:S01]  /*0470*/  SHF.R.U32.HI R10, RZ, 0x2, R10 ;  /* 0x00000002ff0a7819 */ /* 0x000fe2000001160a */
[----:B------:R-:W-:Y:S01]  /*0480*/  IMAD R16, R11, 0x1b0, R16 ;  /* 0x000001b00b107824 */ /* 0x000fe200078e0210 */
[----:B------:R-:W-:-:S02]  /*0490*/  ISETP.GE.AND P1, PT, R9, 0x9, PT ;  /* 0x000000090900780c */ /* 0x000fc40003f26270 */
[----:B------:R-:W-:Y:S01]  /*04a0*/  ISETP.GE.AND P0, PT, R0, 0x9, PT ;  /* 0x000000090000780c */ /* 0x000fe20003f06270 */
[----:B------:R-:W-:Y:S01]  /*04b0*/  IMAD R11, R9, 0x30, R16 ;  /* 0x00000030090b7824 */ /* 0x000fe200078e0210 */
[----:B------:R-:W-:-:S04]  /*04c0*/  LOP3.LUT R10, R10, 0xf0, RZ, 0xc0, !PT ;  /* 0x000000f00a0a7812 */ /* 0x000fc800078ec0ff */
[----:B------:R-:W-:Y:S01]  /*04d0*/  IADD3 R9, R10, UR4, RZ ;  /* 0x000000040a097c10 */ /* 0x000fe2000fffe0ff */
[----:B0-----:R-:W-:-:S04]  /*04e0*/  IMAD.WIDE R10, R11, 0x4, R2 ;  /* 0x000000040b0a7825 */ /* 0x001fc800078e0202 */
[----:B------:R-:W-:Y:S01]  /*04f0*/  IMAD R9, R8, 0x4, R9 ;  /* 0x0000000408097824 */ /* 0x000fe200078e0209 */
[----:B--2---:R-:W-:Y:S04]  /*0500*/  STS [R29], R23 ;  /* 0x000000171d007388 */ /* 0x004fe80000000800 */
[----:B---3--:R-:W-:Y:S04]  /*0510*/  STS [R29+0x20], R24 ;  /* 0x000020181d007388 */ /* 0x008fe80000000800 */
[----:B-----5:R-:W-:Y:S04]  /*0520*/  STS [R29+0x60], R22 ;  /* 0x000060161d007388 */ /* 0x020fe80000000800 */
[----:B------:R-:W-:Y:S04]  /*0530*/  STS [R29+0x80], R25 ;  /* 0x000080191d007388 */ /* 0x000fe80000000800 */
[----:B------:R-:W-:Y:S04]  /*0540*/  STS [R29+0xa0], R28 ;  /* 0x0000a01c1d007388 */ /* 0x000fe80000000800 */
[----:B------:R-:W-:Y:S04]  /*0550*/  STS [R29+0x40], R20 ;  /* 0x000040141d007388 */ /* 0x000fe80000000800 */
[----:B------:R-:W-:Y:S04]  /*0560*/  STS [R29+0xc0], R27 ;  /* 0x0000c01b1d007388 */ /* 0x000fe80000000800 */
[----:B------:R-:W-:Y:S01]  /*0570*/  STS [R29+0xe0], R26 ;  /* 0x0000e01a1d007388 */ /* 0x000fe20000000800 */
[----:B------:R-:W-:Y:S06]  /*0580*/  BAR.SYNC.DEFER_BLOCKING 0x0 ;  /* 0x0000000000007b1d */ /* 0x000fec0000010000 */
[----:B------:R-:W0:Y:S04]  /*0590*/  LDS.128 R4, [R4] ;  /* 0x0000000004047984 */ /* 0x000e280000000c00 */
[----:B0-----:R0:W-:Y:S02]  /*05a0*/  @!P1 STG.E.128 desc[UR6][R10.64], R4 ;  /* 0x000000040a009986 */ /* 0x0011e4000c101d06 */
[----:B0-----:R-:W-:Y:S05]  /*05b0*/  @P0 EXIT ;  /* 0x000000000000094d */ /* 0x001fea0003800000 */
[----:B0-----:R-:W0:Y:S01]  /*05c0*/  LDS.128 R8, [R9+0x800] ;  /* 0x0008000009087984 */ /* 0x001e220000000c00 */
[----:B------:R-:W-:-:S04]  /*05d0*/  IMAD R5, R0, 0x30, R16 ;  /* 0x0000003000057824 */ /* 0x000fc800078e0210 */
[----:B------:R-:W-:-:S05]  /*05e0*/  IMAD.WIDE R2, R5, 0x4, R2 ;  /* 0x0000000405027825 */ /* 0x000fca00078e0202 */
[----:B0-----:R-:W-:Y:S01]  /*05f0*/  STG.E.128 desc[UR6][R2.64], R8 ;  /* 0x0000000802007986 */ /* 0x001fe2000c101d06 */
[----:B------:R-:W-:Y:S05]  /*0600*/  EXIT ;  /* 0x000000000000794d */ /* 0x000fea0003800000 */
.L_x_0:
[----:B------:R-:W-:-:S00]  /*0610*/  BRA `(.L_x_0) ;  /* 0xfffffffc00fc7947 */ /* 0x000fc0000383ffff */
[----:B------:R-:W-:-:S00]  /*0620*/  NOP ;  /* 0x0000000000007918 */ /* 0x000fc00000000000 */
        /* <DEDUP_REMOVED lines=13> */
.L_x_1:


//--------------------- .nv.shared.triton_poi_fused_convolution_15 --------------------------
	.section	.nv.shared.triton_poi_fused_convolution_15,"aw",@nobits
	.sectionflags	@""
	.align	16
	.zero		1024


//--------------------- .nv.constant0.triton_poi_fused_convolution_15 --------------------------
	.section	.nv.constant0.triton_poi_fused_convolution_15,"a",@progbits
	.sectionflags	@""
	.align	4
.nv.constant0.triton_poi_fused_convolution_15:
	.zero		552
